//
// Generated by NVIDIA NVVM Compiler
//
// Compiler Build ID: CL-36424714
// Cuda compilation tools, release 13.0, V13.0.88
// Based on NVVM 20.0.0
//

.version 9.0
.target sm_100
.address_size 64

	// .globl	_Z12mem_trs_testPi
.extern .func  (.param .b32 func_retval0) vprintf
(
	.param .b64 vprintf_param_0,
	.param .b64 vprintf_param_1
)
;
.global .align 1 .b8 $str[30] = {116, 105, 100, 58, 32, 37, 100, 44, 32, 103, 105, 100, 58, 32, 37, 100, 44, 32, 118, 97, 108, 117, 101, 32, 58, 32, 37, 100, 10};

.visible .entry _Z12mem_trs_testPi(
	.param .u64 .ptr .align 1 _Z12mem_trs_testPi_param_0
)
{
	.local .align 8 .b8 	__local_depot0[16];
	.reg .b64 	%SP;
	.reg .b64 	%SPL;
	.reg .b32 	%r<8>;
	.reg .b64 	%rd<9>;

	mov.u64 	%SPL, __local_depot0;
	cvta.local.u64 	%SP, %SPL;
	ld.param.u64 	%rd1, [_Z12mem_trs_testPi_param_0];
	cvta.to.global.u64 	%rd2, %rd1;
	add.u64 	%rd3, %SP, 0;
	add.u64 	%rd4, %SPL, 0;
	mov.u32 	%r1, %ctaid.x;
	mov.u32 	%r2, %ntid.x;
	mov.u32 	%r3, %tid.x;
	mad.lo.s32 	%r4, %r1, %r2, %r3;
	mul.wide.s32 	%rd5, %r4, 4;
	add.s64 	%rd6, %rd2, %rd5;
	ld.global.u32 	%r5, [%rd6];
	st.local.v2.u32 	[%rd4], {%r3, %r4};
	st.local.u32 	[%rd4+8], %r5;
	mov.u64 	%rd7, $str;
	cvta.global.u64 	%rd8, %rd7;
	{ // callseq 0, 0
	.param .b64 param0;
	st.param.b64 	[param0], %rd8;
	.param .b64 param1;
	st.param.b64 	[param1], %rd3;
	.param .b32 retval0;
	call.uni (retval0), 
	vprintf, 
	(
	param0, 
	param1
	);
	ld.param.b32 	%r6, [retval0];
	} // callseq 0
	ret;

}


// ===== COMPILED SASS (sm_100) =====

	.target	sm_100

	.elftype	@"ET_EXEC"


//--------------------- .note.nv.tkinfo           --------------------------
	.section	.note.nv.tkinfo,"",@"SHT_NOTE"
	.sectionflags	@"SHF_NOTE_NV_TKINFO"
	.tkinfo
        /*0018*/ 	.word	0x00000002
        /*0030*/ 	.string	""
        /*0030*/ 	.string	"ptxas"
        /*0030*/ 	.string	"Cuda compilation tools, release 13.0, V13.0.88"
        /*0030*/ 	.string	"Build cuda_13.0.r13.0/compiler.36424714_0"
        /*0030*/ 	.string	"-arch sm_100 -m 64 "



//--------------------- .note.nv.cuinfo           --------------------------
	.section	.note.nv.cuinfo,"",@"SHT_NOTE"
	.sectionflags	@"SHF_NOTE_NV_CUINFO"
        /*0018*/ 	.short	0x0002
        /*001a*/ 	.short	0x0064
        /*001c*/ 	.short	0x0082
	.zero		2


//--------------------- .nv.info                  --------------------------
	.section	.nv.info,"",@"SHT_CUDA_INFO"
	.align	4


	//----- nvinfo : EIATTR_REGCOUNT
	.align		4
        /*0000*/ 	.byte	0x04, 0x2f
        /*0002*/ 	.short	(.L_2 - .L_1)
	.align		4
.L_1:
        /*0004*/ 	.word	index@(_Z12mem_trs_testPi)
        /*0008*/ 	.word	0x00000018


	//----- nvinfo : EIATTR_FRAME_SIZE
	.align		4
.L_2:
        /*000c*/ 	.byte	0x04, 0x11
        /*000e*/ 	.short	(.L_4 - .L_3)
	.align		4
.L_3:
        /*0010*/ 	.word	index@(_Z12mem_trs_testPi)
        /*0014*/ 	.word	0x00000010


	//----- nvinfo : EIATTR_MIN_STACK_SIZE
	.align		4
.L_4:
        /*0018*/ 	.byte	0x04, 0x12
        /*001a*/ 	.short	(.L_6 - .L_5)
	.align		4
.L_5:
        /*001c*/ 	.word	index@(_Z12mem_trs_testPi)
        /*0020*/ 	.word	0x00000010
.L_6:


//--------------------- .nv.compat                --------------------------
	.section	.nv.compat,"",@"SHT_CUDA_COMPAT_INFO"
	.align	4
        /*0000*/ 	.byte	0x02, 0x09, 0x00, 0x00, 0x02, 0x02, 0x01, 0x00, 0x02, 0x05, 0x05, 0x00, 0x03, 0x07, 0x01, 0x01
        /*0010*/ 	.byte	0x02, 0x03, 0x00, 0x00, 0x02, 0x06, 0x01, 0x00, 0x04, 0x0b, 0x08, 0x00, 0x09, 0x00, 0x00, 0x00
        /*0020*/ 	.byte	0x00, 0x00, 0x00, 0x00


//--------------------- .nv.info._Z12mem_trs_testPi --------------------------
	.section	.nv.info._Z12mem_trs_testPi,"",@"SHT_CUDA_INFO"
	.sectionflags	@""
	.align	4


	//----- nvinfo : EIATTR_CUDA_API_VERSION
	.align		4
        /*0000*/ 	.byte	0x04, 0x37
        /*0002*/ 	.short	(.L_8 - .L_7)
.L_7:
        /*0004*/ 	.word	0x00000082


	//----- nvinfo : EIATTR_KPARAM_INFO
	.align		4
.L_8:
        /*0008*/ 	.byte	0x04, 0x17
        /*000a*/ 	.short	(.L_10 - .L_9)
.L_9:
        /*000c*/ 	.word	0x00000000
        /*0010*/ 	.short	0x0000
        /*0012*/ 	.short	0x0000
        /*0014*/ 	.byte	0x00, 0xf5, 0x21, 0x00


	//----- nvinfo : EIATTR_SPARSE_MMA_MASK
	.align		4
.L_10:
        /*0018*/ 	.byte	0x03, 0x50
        /*001a*/ 	.short	0x0000


	//----- nvinfo : EIATTR_MAXREG_COUNT
	.align		4
        /*001c*/ 	.byte	0x03, 0x1b
        /*001e*/ 	.short	0x00ff


	//----- nvinfo : EIATTR_EXTERNS
	.align		4
        /*0020*/ 	.byte	0x04, 0x0f
        /*0022*/ 	.short	(.L_12 - .L_11)


	//   ....[0]....
	.align		4
.L_11:
        /*0024*/ 	.word	index@(vprintf)


	//----- nvinfo : EIATTR_MERCURY_ISA_VERSION
	.align		4
.L_12:
        /*0028*/ 	.byte	0x03, 0x5f
        /*002a*/ 	.short	0x0101


	//----- nvinfo : EIATTR_VRC_CTA_INIT_COUNT
	.align		4
        /*002c*/ 	.byte	0x02, 0x4a
	.zero		1
	.zero		1


	//----- nvinfo : EIATTR_SYSCALL_OFFSETS
	.align		4
        /*0030*/ 	.byte	0x04, 0x46
        /*0032*/ 	.short	(.L_14 - .L_13)


	//   ....[0]....
.L_13:
        /*0034*/ 	.word	0x00000160


	//----- nvinfo : EIATTR_EXIT_INSTR_OFFSETS
	.align		4
.L_14:
        /*0038*/ 	.byte	0x04, 0x1c
        /*003a*/ 	.short	(.L_16 - .L_15)


	//   ....[0]....
.L_15:
        /*003c*/ 	.word	0x00000170


	//----- nvinfo : EIATTR_CBANK_PARAM_SIZE
	.align		4
.L_16:
        /*0040*/ 	.byte	0x03, 0x19
        /*0042*/ 	.short	0x0008


	//----- nvinfo : EIATTR_PARAM_CBANK
	.align		4
        /*0044*/ 	.byte	0x04, 0x0a
        /*0046*/ 	.short	(.L_18 - .L_17)
	.align		4
.L_17:
        /*0048*/ 	.word	index@(.nv.constant0._Z12mem_trs_testPi)
        /*004c*/ 	.short	0x0380
        /*004e*/ 	.short	0x0008


	//----- nvinfo : EIATTR_SW_WAR
	.align		4
.L_18:
        /*0050*/ 	.byte	0x04, 0x36
        /*0052*/ 	.short	(.L_20 - .L_19)
.L_19:
        /*0054*/ 	.word	0x00000008
.L_20:


//--------------------- .nv.callgraph             --------------------------
	.section	.nv.callgraph,"",@"SHT_CUDA_CALLGRAPH"
	.align	4
	.sectionentsize	8
	.align		4
        /*0000*/ 	.word	0x00000000
	.align		4
        /*0004*/ 	.word	0xffffffff
	.align		4
        /*0008*/ 	.word	index@(_Z12mem_trs_testPi)
	.align		4
        /*000c*/ 	.word	index@(vprintf)
	.align		4
        /*0010*/ 	.word	0x00000000
	.align		4
        /*0014*/ 	.word	0xfffffffe
	.align		4
        /*0018*/ 	.word	0x00000000
	.align		4
        /*001c*/ 	.word	0xfffffffd
	.align		4
        /*0020*/ 	.word	0x00000000
	.align		4
        /*0024*/ 	.word	0xfffffffc


//--------------------- .nv.constant4             --------------------------
	.section	.nv.constant4,"a",@progbits
	.align	8
	.align		8
.nv.constant4:
        /*0000*/ 	.dword	vprintf
	.align		8
        /*0008*/ 	.dword	$str


//--------------------- .text._Z12mem_trs_testPi  --------------------------
	.section	.text._Z12mem_trs_testPi,"ax",@progbits
	.align	128
        .global         _Z12mem_trs_testPi
        .type           _Z12mem_trs_testPi,@function
        .size           _Z12mem_trs_testPi,(.L_x_2 - _Z12mem_trs_testPi)
        .other          _Z12mem_trs_testPi,@"STO_CUDA_ENTRY STV_DEFAULT"
_Z12mem_trs_testPi:
.text._Z12mem_trs_testPi:
[----:B------:R-:W0:Y:S01]  /*0000*/  LDC R1, c[0x0][0x37c] ;  /* 0x0000df00ff017b82 */ /* 0x000e220000000800 */
[----:B------:R-:W1:Y:S01]  /*0010*/  S2R R10, SR_TID.X ;  /* 0x00000000000a7919 */ /* 0x000e620000002100 */
[----:B------:R-:W2:Y:S06]  /*0020*/  LDCU UR6, c[0x0][0x2fc] ;  /* 0x00005f80ff0677ac */ /* 0x000eac0008000800 */
[----:B------:R-:W1:Y:S01]  /*0030*/  S2UR UR7, SR_CTAID.X ;  /* 0x00000000000779c3 */ /* 0x000e620000002500 */
[----:B0-----:R-:W-:Y:S01]  /*0040*/  VIADD R1, R1, 0xfffffff0 ;  /* 0xfffffff001017836 */ /* 0x001fe20000000000 */
[----:B------:R-:W0:Y:S06]  /*0050*/  LDCU.64 UR4, c[0x0][0x358] ;  /* 0x00006b00ff0477ac */ /* 0x000e2c0008000a00 */
[----:B------:R-:W3:Y:S01]  /*0060*/  LDC.64 R2, c[0x0][0x380] ;  /* 0x0000e000ff027b82 */ /* 0x000ee20000000a00 */
[----:B------:R-:W-:Y:S01]  /*0070*/  MOV R0, 0x0 ;  /* 0x0000000000007802 */ /* 0x000fe20000000f00 */
[----:B------:R-:W4:Y:S06]  /*0080*/  LDCU.64 UR8, c[0x4][0x8] ;  /* 0x01000100ff0877ac */ /* 0x000f2c0008000a00 */
[----:B------:R-:W1:Y:S02]  /*0090*/  LDC R11, c[0x0][0x360] ;  /* 0x0000d800ff0b7b82 */ /* 0x000e640000000800 */
[----:B-1----:R-:W-:-:S04]  /*00a0*/  IMAD R11, R11, UR7, R10 ;  /* 0x000000070b0b7c24 */ /* 0x002fc8000f8e020a */
[----:B---3--:R-:W-:-:S06]  /*00b0*/  IMAD.WIDE R2, R11, 0x4, R2 ;  /* 0x000000040b027825 */ /* 0x008fcc00078e0202 */
[----:B0-----:R-:W3:Y:S01]  /*00c0*/  LDG.E R2, desc[UR4][R2.64] ;  /* 0x0000000402027981 */ /* 0x001ee2000c1e1900 */
[----:B------:R-:W0:Y:S01]  /*00d0*/  LDCU UR4, c[0x0][0x2f8] ;  /* 0x00005f00ff0477ac */ /* 0x000e220008000800 */
[----:B------:R1:W1:Y:S01]  /*00e0*/  LDC.64 R8, c[0x4][R0] ;  /* 0x0100000000087b82 */ /* 0x0002620000000a00 */
[----:B----4-:R-:W-:Y:S01]  /*00f0*/  IMAD.U32 R4, RZ, RZ, UR8 ;  /* 0x00000008ff047e24 */ /* 0x010fe2000f8e00ff */
[----:B------:R4:W-:Y:S01]  /*0100*/  STL.64 [R1], R10 ;  /* 0x0000000a01007387 */ /* 0x0009e20000100a00 */
[----:B------:R-:W-:Y:S02]  /*0110*/  MOV R5, UR9 ;  /* 0x0000000900057c02 */ /* 0x000fe40008000f00 */
[----:B0-----:R-:W-:-:S04]  /*0120*/  IADD3 R6, P0, PT, R1, UR4, RZ ;  /* 0x0000000401067c10 */ /* 0x001fc8000ff1e0ff */
[----:B--2---:R-:W-:Y:S01]  /*0130*/  IADD3.X R7, PT, PT, RZ, UR6, RZ, P0, !PT ;  /* 0x00000006ff077c10 */ /* 0x004fe200087fe4ff */
[----:B-1-3--:R4:W-:Y:S08]  /*0140*/  STL [R1+0x8], R2 ;  /* 0x0000080201007387 */ /* 0x00a9f00000100800 */
[----:B------:R-:W-:-:S07]  /*0150*/  LEPC R20, `(.L_x_0) ;  /* 0x000000001014794e */ /* 0x000fce0000000000 */
[----:B----4-:R-:W-:Y:S05]  /*0160*/  CALL.ABS.NOINC R8 ;  /* 0x0000000008007343 */ /* 0x010fea0003c00000 */
.L_x_0:
[----:B------:R-:W-:Y:S05]  /*0170*/  EXIT ;  /* 0x000000000000794d */ /* 0x000fea0003800000 */
.L_x_1:
[----:B------:R-:W-:-:S00]  /*0180*/  BRA `(.L_x_1) ;  /* 0xfffffffc00fc7947 */ /* 0x000fc0000383ffff */
[----:B------:R-:W-:-:S00]  /*0190*/  NOP ;  /* 0x0000000000007918 */ /* 0x000fc00000000000 */
        /* <DEDUP_REMOVED lines=14> */
.L_x_2:


//--------------------- .nv.global.init           --------------------------
	.section	.nv.global.init,"aw",@progbits
.nv.global.init:
	.type		$str,@object
	.size		$str,(.L_0 - $str)
$str:
        /*0000*/ 	.byte	0x74, 0x69, 0x64, 0x3a, 0x20, 0x25, 0x64, 0x2c, 0x20, 0x67, 0x69, 0x64, 0x3a, 0x20, 0x25, 0x64
        /*0010*/ 	.byte	0x2c, 0x20, 0x76, 0x61, 0x6c, 0x75, 0x65, 0x20, 0x3a, 0x20, 0x25, 0x64, 0x0a, 0x00
.L_0:


//--------------------- .nv.shared.reserved.0     --------------------------
	.section	.nv.shared.reserved.0,"aw",@nobits
	.weak		__nv_reservedSMEM_offset_0_alias
	.size		__nv_reservedSMEM_offset_0_alias, 0, 64
	.other		__nv_reservedSMEM_offset_0_alias,@"STO_CUDA_RESERVED_SHARED STV_DEFAULT"
__nv_reservedSMEM_offset_0_alias:
	.zero		0
	.zero		64


//--------------------- .nv.constant0._Z12mem_trs_testPi --------------------------
	.section	.nv.constant0._Z12mem_trs_testPi,"a",@progbits
	.sectionflags	@""
	.align	4
.nv.constant0._Z12mem_trs_testPi:
	.zero		904


//--------------------- SYMBOLS --------------------------

	.type		.nv.reservedSmem.offset0,@object
	.size		.nv.reservedSmem.offset0,0x4
	.type		vprintf,@function
